//
// Generated by NVIDIA NVVM Compiler
//
// Compiler Build ID: CL-36424714
// Cuda compilation tools, release 13.0, V13.0.88
// Based on NVVM 20.0.0
//

.version 9.0
.target sm_100
.address_size 64

	// .globl	_Z12calcVizinhosPaii

.visible .entry _Z12calcVizinhosPaii(
	.param .u64 .ptr .align 1 _Z12calcVizinhosPaii_param_0,
	.param .u32 _Z12calcVizinhosPaii_param_1,
	.param .u32 _Z12calcVizinhosPaii_param_2
)
{
	.reg .pred 	%p<39>;
	.reg .b16 	%rs<32>;
	.reg .b32 	%r<19>;
	.reg .b64 	%rd<16>;

	ld.param.u64 	%rd6, [_Z12calcVizinhosPaii_param_0];
	ld.param.u32 	%r7, [_Z12calcVizinhosPaii_param_1];
	ld.param.u32 	%r8, [_Z12calcVizinhosPaii_param_2];
	cvta.to.global.u64 	%rd1, %rd6;
	mov.u32 	%r9, %ctaid.y;
	mov.u32 	%r10, %ntid.y;
	mov.u32 	%r11, %tid.y;
	mad.lo.s32 	%r1, %r9, %r10, %r11;
	mov.u32 	%r12, %ctaid.x;
	mov.u32 	%r13, %ntid.x;
	mov.u32 	%r14, %tid.x;
	mad.lo.s32 	%r2, %r12, %r13, %r14;
	setp.ge.s32 	%p3, %r1, %r7;
	setp.ge.s32 	%p4, %r2, %r8;
	or.pred  	%p5, %p3, %p4;
	@%p5 bra 	$L__BB0_26;
	mul.lo.s32 	%r3, %r8, %r1;
	add.s32 	%r15, %r3, %r2;
	cvt.s64.s32 	%rd7, %r15;
	add.s64 	%rd2, %rd1, %rd7;
	ld.global.u8 	%rs26, [%rd2];
	setp.eq.s16 	%p6, %rs26, 9;
	@%p6 bra 	$L__BB0_26;
	add.s32 	%r16, %r2, 1;
	setp.gt.s32 	%p7, %r2, -2;
	setp.lt.s32 	%p8, %r16, %r8;
	and.pred  	%p1, %p7, %p8;
	not.pred 	%p9, %p1;
	@%p9 bra 	$L__BB0_5;
	ld.global.u8 	%rs16, [%rd2+1];
	setp.ne.s16 	%p10, %rs16, 9;
	@%p10 bra 	$L__BB0_5;
	add.s16 	%rs26, %rs26, 1;
	st.global.u8 	[%rd2], %rs26;
$L__BB0_5:
	add.s32 	%r4, %r1, 1;
	setp.ge.u32 	%p11, %r4, %r7;
	add.s32 	%r17, %r3, %r8;
	cvt.s64.s32 	%rd3, %r2;
	cvt.s64.s32 	%rd8, %r17;
	add.s64 	%rd9, %rd8, %rd3;
	add.s64 	%rd4, %rd1, %rd9;
	or.pred  	%p13, %p11, %p9;
	@%p13 bra 	$L__BB0_8;
	ld.global.u8 	%rs17, [%rd4+1];
	setp.ne.s16 	%p14, %rs17, 9;
	@%p14 bra 	$L__BB0_8;
	add.s16 	%rs26, %rs26, 1;
	st.global.u8 	[%rd2], %rs26;
$L__BB0_8:
	add.s32 	%r5, %r1, -1;
	setp.ge.u32 	%p15, %r5, %r7;
	sub.s32 	%r6, %r3, %r8;
	cvt.s64.s32 	%rd10, %r6;
	add.s64 	%rd11, %rd10, %rd3;
	add.s64 	%rd5, %rd1, %rd11;
	or.pred  	%p17, %p15, %p9;
	@%p17 bra 	$L__BB0_11;
	ld.global.u8 	%rs18, [%rd5+1];
	setp.ne.s16 	%p18, %rs18, 9;
	@%p18 bra 	$L__BB0_11;
	add.s16 	%rs26, %rs26, 1;
	st.global.u8 	[%rd2], %rs26;
$L__BB0_11:
	setp.ge.u32 	%p19, %r5, %r7;
	setp.lt.s32 	%p20, %r2, 0;
	or.pred  	%p21, %p19, %p20;
	@%p21 bra 	$L__BB0_14;
	add.s32 	%r18, %r6, %r2;
	cvt.s64.s32 	%rd12, %r18;
	add.s64 	%rd13, %rd1, %rd12;
	ld.global.u8 	%rs19, [%rd13];
	setp.ne.s16 	%p22, %rs19, 9;
	@%p22 bra 	$L__BB0_14;
	add.s16 	%rs26, %rs26, 1;
	st.global.u8 	[%rd2], %rs26;
$L__BB0_14:
	setp.lt.s32 	%p23, %r2, 0;
	setp.ge.u32 	%p24, %r4, %r7;
	or.pred  	%p25, %p24, %p23;
	@%p25 bra 	$L__BB0_17;
	cvt.s64.s32 	%rd14, %r8;
	add.s64 	%rd15, %rd2, %rd14;
	ld.global.u8 	%rs20, [%rd15];
	setp.ne.s16 	%p26, %rs20, 9;
	@%p26 bra 	$L__BB0_17;
	add.s16 	%rs26, %rs26, 1;
	st.global.u8 	[%rd2], %rs26;
$L__BB0_17:
	setp.gt.s32 	%p27, %r2, 0;
	setp.le.s32 	%p28, %r2, %r8;
	and.pred  	%p2, %p27, %p28;
	not.pred 	%p29, %p2;
	@%p29 bra 	$L__BB0_20;
	ld.global.u8 	%rs21, [%rd2+-1];
	setp.ne.s16 	%p30, %rs21, 9;
	@%p30 bra 	$L__BB0_20;
	add.s16 	%rs26, %rs26, 1;
	st.global.u8 	[%rd2], %rs26;
$L__BB0_20:
	setp.ge.u32 	%p31, %r4, %r7;
	or.pred  	%p33, %p31, %p29;
	@%p33 bra 	$L__BB0_23;
	ld.global.u8 	%rs22, [%rd4+-1];
	setp.ne.s16 	%p34, %rs22, 9;
	@%p34 bra 	$L__BB0_23;
	add.s16 	%rs26, %rs26, 1;
	st.global.u8 	[%rd2], %rs26;
$L__BB0_23:
	setp.ge.u32 	%p35, %r5, %r7;
	or.pred  	%p37, %p35, %p29;
	@%p37 bra 	$L__BB0_26;
	ld.global.u8 	%rs23, [%rd5+-1];
	setp.ne.s16 	%p38, %rs23, 9;
	@%p38 bra 	$L__BB0_26;
	add.s16 	%rs24, %rs26, 1;
	st.global.u8 	[%rd2], %rs24;
$L__BB0_26:
	ret;

}


// ===== COMPILED SASS (sm_100) =====

	.target	sm_100

	.elftype	@"ET_EXEC"


//--------------------- .note.nv.tkinfo           --------------------------
	.section	.note.nv.tkinfo,"",@"SHT_NOTE"
	.sectionflags	@"SHF_NOTE_NV_TKINFO"
	.tkinfo
        /*0018*/ 	.word	0x00000002
        /*0030*/ 	.string	""
        /*0030*/ 	.string	"ptxas"
        /*0030*/ 	.string	"Cuda compilation tools, release 13.0, V13.0.88"
        /*0030*/ 	.string	"Build cuda_13.0.r13.0/compiler.36424714_0"
        /*0030*/ 	.string	"-arch sm_100 -m 64 "



//--------------------- .note.nv.cuinfo           --------------------------
	.section	.note.nv.cuinfo,"",@"SHT_NOTE"
	.sectionflags	@"SHF_NOTE_NV_CUINFO"
        /*0018*/ 	.short	0x0002
        /*001a*/ 	.short	0x0064
        /*001c*/ 	.short	0x0082
	.zero		2


//--------------------- .nv.info                  --------------------------
	.section	.nv.info,"",@"SHT_CUDA_INFO"
	.align	4


	//----- nvinfo : EIATTR_REGCOUNT
	.align		4
        /*0000*/ 	.byte	0x04, 0x2f
        /*0002*/ 	.short	(.L_1 - .L_0)
	.align		4
.L_0:
        /*0004*/ 	.word	index@(_Z12calcVizinhosPaii)
        /*0008*/ 	.word	0x00000014


	//----- nvinfo : EIATTR_FRAME_SIZE
	.align		4
.L_1:
        /*000c*/ 	.byte	0x04, 0x11
        /*000e*/ 	.short	(.L_3 - .L_2)
	.align		4
.L_2:
        /*0010*/ 	.word	index@(_Z12calcVizinhosPaii)
        /*0014*/ 	.word	0x00000000


	//----- nvinfo : EIATTR_MIN_STACK_SIZE
	.align		4
.L_3:
        /*0018*/ 	.byte	0x04, 0x12
        /*001a*/ 	.short	(.L_5 - .L_4)
	.align		4
.L_4:
        /*001c*/ 	.word	index@(_Z12calcVizinhosPaii)
        /*0020*/ 	.word	0x00000000
.L_5:


//--------------------- .nv.compat                --------------------------
	.section	.nv.compat,"",@"SHT_CUDA_COMPAT_INFO"
	.align	4
        /*0000*/ 	.byte	0x02, 0x09, 0x00, 0x00, 0x02, 0x02, 0x01, 0x00, 0x02, 0x05, 0x05, 0x00, 0x03, 0x07, 0x01, 0x01
        /*0010*/ 	.byte	0x02, 0x03, 0x00, 0x00, 0x02, 0x06, 0x01, 0x00, 0x04, 0x0b, 0x08, 0x00, 0x09, 0x00, 0x00, 0x00
        /*0020*/ 	.byte	0x00, 0x00, 0x00, 0x00


//--------------------- .nv.info._Z12calcVizinhosPaii --------------------------
	.section	.nv.info._Z12calcVizinhosPaii,"",@"SHT_CUDA_INFO"
	.sectionflags	@""
	.align	4


	//----- nvinfo : EIATTR_CUDA_API_VERSION
	.align		4
        /*0000*/ 	.byte	0x04, 0x37
        /*0002*/ 	.short	(.L_7 - .L_6)
.L_6:
        /*0004*/ 	.word	0x00000082


	//----- nvinfo : EIATTR_KPARAM_INFO
	.align		4
.L_7:
        /*0008*/ 	.byte	0x04, 0x17
        /*000a*/ 	.short	(.L_9 - .L_8)
.L_8:
        /*000c*/ 	.word	0x00000000
        /*0010*/ 	.short	0x0002
        /*0012*/ 	.short	0x000c
        /*0014*/ 	.byte	0x00, 0xf0, 0x11, 0x00


	//----- nvinfo : EIATTR_KPARAM_INFO
	.align		4
.L_9:
        /*0018*/ 	.byte	0x04, 0x17
        /*001a*/ 	.short	(.L_11 - .L_10)
.L_10:
        /*001c*/ 	.word	0x00000000
        /*0020*/ 	.short	0x0001
        /*0022*/ 	.short	0x0008
        /*0024*/ 	.byte	0x00, 0xf0, 0x11, 0x00


	//----- nvinfo : EIATTR_KPARAM_INFO
	.align		4
.L_11:
        /*0028*/ 	.byte	0x04, 0x17
        /*002a*/ 	.short	(.L_13 - .L_12)
.L_12:
        /*002c*/ 	.word	0x00000000
        /*0030*/ 	.short	0x0000
        /*0032*/ 	.short	0x0000
        /*0034*/ 	.byte	0x00, 0xf5, 0x21, 0x00


	//----- nvinfo : EIATTR_SPARSE_MMA_MASK
	.align		4
.L_13:
        /*0038*/ 	.byte	0x03, 0x50
        /*003a*/ 	.short	0x0000


	//----- nvinfo : EIATTR_MAXREG_COUNT
	.align		4
        /*003c*/ 	.byte	0x03, 0x1b
        /*003e*/ 	.short	0x00ff


	//----- nvinfo : EIATTR_MERCURY_ISA_VERSION
	.align		4
        /*0040*/ 	.byte	0x03, 0x5f
        /*0042*/ 	.short	0x0101


	//----- nvinfo : EIATTR_VRC_CTA_INIT_COUNT
	.align		4
        /*0044*/ 	.byte	0x02, 0x4a
	.zero		1
	.zero		1


	//----- nvinfo : EIATTR_EXIT_INSTR_OFFSETS
	.align		4
        /*0048*/ 	.byte	0x04, 0x1c
        /*004a*/ 	.short	(.L_15 - .L_14)


	//   ....[0]....
.L_14:
        /*004c*/ 	.word	0x000000c0


	//   ....[1]....
        /*0050*/ 	.word	0x00000140


	//   ....[2]....
        /*0054*/ 	.word	0x000006a0


	//   ....[3]....
        /*0058*/ 	.word	0x000006d0


	//   ....[4]....
        /*005c*/ 	.word	0x00000700


	//----- nvinfo : EIATTR_CRS_STACK_SIZE
	.align		4
.L_15:
        /*0060*/ 	.byte	0x04, 0x1e
        /*0062*/ 	.short	(.L_17 - .L_16)
.L_16:
        /*0064*/ 	.word	0x00000000


	//----- nvinfo : EIATTR_CBANK_PARAM_SIZE
	.align		4
.L_17:
        /*0068*/ 	.byte	0x03, 0x19
        /*006a*/ 	.short	0x0010


	//----- nvinfo : EIATTR_PARAM_CBANK
	.align		4
        /*006c*/ 	.byte	0x04, 0x0a
        /*006e*/ 	.short	(.L_19 - .L_18)
	.align		4
.L_18:
        /*0070*/ 	.word	index@(.nv.constant0._Z12calcVizinhosPaii)
        /*0074*/ 	.short	0x0380
        /*0076*/ 	.short	0x0010


	//----- nvinfo : EIATTR_SW_WAR
	.align		4
.L_19:
        /*0078*/ 	.byte	0x04, 0x36
        /*007a*/ 	.short	(.L_21 - .L_20)
.L_20:
        /*007c*/ 	.word	0x00000008
.L_21:


//--------------------- .nv.callgraph             --------------------------
	.section	.nv.callgraph,"",@"SHT_CUDA_CALLGRAPH"
	.align	4
	.sectionentsize	8
	.align		4
        /*0000*/ 	.word	0x00000000
	.align		4
        /*0004*/ 	.word	0xffffffff
	.align		4
        /*0008*/ 	.word	0x00000000
	.align		4
        /*000c*/ 	.word	0xfffffffe
	.align		4
        /*0010*/ 	.word	0x00000000
	.align		4
        /*0014*/ 	.word	0xfffffffd
	.align		4
        /*0018*/ 	.word	0x00000000
	.align		4
        /*001c*/ 	.word	0xfffffffc


//--------------------- .text._Z12calcVizinhosPaii --------------------------
	.section	.text._Z12calcVizinhosPaii,"ax",@progbits
	.align	128
        .global         _Z12calcVizinhosPaii
        .type           _Z12calcVizinhosPaii,@function
        .size           _Z12calcVizinhosPaii,(.L_x_15 - _Z12calcVizinhosPaii)
        .other          _Z12calcVizinhosPaii,@"STO_CUDA_ENTRY STV_DEFAULT"
_Z12calcVizinhosPaii:
.text._Z12calcVizinhosPaii:
[----:B------:R-:W-:Y:S01]  /*0000*/  LDC R1, c[0x0][0x37c] ;  /* 0x0000df00ff017b82 */ /* 0x000fe20000000800 */
[----:B------:R-:W0:Y:S07]  /*0010*/  S2R R7, SR_TID.X ;  /* 0x0000000000077919 */ /* 0x000e2e0000002100 */
[----:B------:R-:W1:Y:S01]  /*0020*/  LDC R0, c[0x0][0x364] ;  /* 0x0000d900ff007b82 */ /* 0x000e620000000800 */
[----:B------:R-:W1:Y:S07]  /*0030*/  S2R R3, SR_TID.Y ;  /* 0x0000000000037919 */ /* 0x000e6e0000002200 */
[----:B------:R-:W0:Y:S08]  /*0040*/  S2UR UR5, SR_CTAID.X ;  /* 0x00000000000579c3 */ /* 0x000e300000002500 */
[----:B------:R-:W0:Y:S08]  /*0050*/  LDC R10, c[0x0][0x360] ;  /* 0x0000d800ff0a7b82 */ /* 0x000e300000000800 */
[----:B------:R-:W1:Y:S08]  /*0060*/  S2UR UR4, SR_CTAID.Y ;  /* 0x00000000000479c3 */ /* 0x000e700000002600 */
[----:B------:R-:W2:Y:S01]  /*0070*/  LDC.64 R4, c[0x0][0x388] ;  /* 0x0000e200ff047b82 */ /* 0x000ea20000000a00 */
[----:B0-----:R-:W-:-:S02]  /*0080*/  IMAD R10, R10, UR5, R7 ;  /* 0x000000050a0a7c24 */ /* 0x001fc4000f8e0207 */
[----:B-1----:R-:W-:-:S03]  /*0090*/  IMAD R0, R0, UR4, R3 ;  /* 0x0000000400007c24 */ /* 0x002fc6000f8e0203 */
[----:B--2---:R-:W-:-:S04]  /*00a0*/  ISETP.GE.AND P0, PT, R10, R5, PT ;  /* 0x000000050a00720c */ /* 0x004fc80003f06270 */
[----:B------:R-:W-:-:S13]  /*00b0*/  ISETP.GE.OR P0, PT, R0, R4, P0 ;  /* 0x000000040000720c */ /* 0x000fda0000706670 */
[----:B------:R-:W-:Y:S05]  /*00c0*/  @P0 EXIT ;  /* 0x000000000000094d */ /* 0x000fea0003800000 */
[----:B------:R-:W0:Y:S01]  /*00d0*/  LDCU.64 UR6, c[0x0][0x380] ;  /* 0x00007000ff0677ac */ /* 0x000e220008000a00 */
[----:B------:R-:W-:Y:S01]  /*00e0*/  IMAD R3, R0, R5, R10 ;  /* 0x0000000500037224 */ /* 0x000fe200078e020a */
[----:B------:R-:W1:Y:S04]  /*00f0*/  LDCU.64 UR4, c[0x0][0x358] ;  /* 0x00006b00ff0477ac */ /* 0x000e680008000a00 */
[----:B0-----:R-:W-:-:S04]  /*0100*/  IADD3 R2, P0, PT, R3, UR6, RZ ;  /* 0x0000000603027c10 */ /* 0x001fc8000ff1e0ff */
[----:B------:R-:W-:-:S05]  /*0110*/  LEA.HI.X.SX32 R3, R3, UR7, 0x1, P0 ;  /* 0x0000000703037c11 */ /* 0x000fca00080f0eff */
[----:B-1----:R-:W2:Y:S02]  /*0120*/  LDG.E.U8 R11, desc[UR4][R2.64] ;  /* 0x00000004020b7981 */ /* 0x002ea4000c1e1100 */
[----:B--2---:R-:W-:-:S13]  /*0130*/  ISETP.NE.AND P0, PT, R11, 0x9, PT ;  /* 0x000000090b00780c */ /* 0x004fda0003f05270 */
[----:B------:R-:W-:Y:S05]  /*0140*/  @!P0 EXIT ;  /* 0x000000000000894d */ /* 0x000fea0003800000 */
[----:B------:R-:W-:Y:S01]  /*0150*/  VIADD R12, R10, 0x1 ;  /* 0x000000010a0c7836 */ /* 0x000fe20000000000 */
[--C-:B------:R-:W-:Y:S01]  /*0160*/  SHF.R.S32.HI R9, RZ, 0x1f, R10.reuse ;  /* 0x0000001fff097819 */ /* 0x100fe2000001140a */
[-CC-:B------:R-:W-:Y:S01]  /*0170*/  IMAD R7, R0, R5.reuse, R5.reuse ;  /* 0x0000000500077224 */ /* 0x180fe200078e0205 */
[-C--:B------:R-:W-:Y:S01]  /*0180*/  ISETP.GT.AND P1, PT, R10, R5.reuse, PT ;  /* 0x000000050a00720c */ /* 0x080fe20003f24270 */
[-C--:B------:R-:W-:Y:S01]  /*0190*/  IMAD R17, R0, R5.reuse, -R5 ;  /* 0x0000000500117224 */ /* 0x080fe200078e0a05 */
[----:B------:R-:W-:Y:S01]  /*01a0*/  ISETP.GE.AND P0, PT, R12, R5, PT ;  /* 0x000000050c00720c */ /* 0x000fe20003f06270 */
[C---:B------:R-:W-:Y:S01]  /*01b0*/  VIADD R13, R0.reuse, 0x1 ;  /* 0x00000001000d7836 */ /* 0x040fe20000000000 */
[----:B------:R-:W-:Y:S01]  /*01c0*/  SHF.R.S32.HI R14, RZ, 0x1f, R7 ;  /* 0x0000001fff0e7819 */ /* 0x000fe20000011407 */
[----:B------:R-:W-:Y:S01]  /*01d0*/  VIADD R15, R0, 0xffffffff ;  /* 0xffffffff000f7836 */ /* 0x000fe20000000000 */
[----:B------:R-:W-:Y:S01]  /*01e0*/  ISETP.GT.AND P0, PT, R10, -0x2, !P0 ;  /* 0xfffffffe0a00780c */ /* 0x000fe20004704270 */
[----:B------:R-:W-:Y:S01]  /*01f0*/  BSSY.RECONVERGENT B0, `(.L_x_0) ;  /* 0x0000013000007945 */ /* 0x000fe20003800200 */
[----:B------:R-:W-:-:S02]  /*0200*/  IADD3 R6, P2, P3, R7, UR6, R10 ;  /* 0x0000000607067c10 */ /* 0x000fc4000fb5e00a */
[----:B------:R-:W-:Y:S02]  /*0210*/  SHF.R.S32.HI R16, RZ, 0x1f, R17 ;  /* 0x0000001fff107819 */ /* 0x000fe40000011411 */
[----:B------:R-:W-:Y:S02]  /*0220*/  IADD3 R8, P4, P5, R17, UR6, R10 ;  /* 0x0000000611087c10 */ /* 0x000fe4000fd9e00a */
[--C-:B------:R-:W-:Y:S02]  /*0230*/  IADD3.X R7, PT, PT, R14, UR7, R9.reuse, P2, P3 ;  /* 0x000000070e077c10 */ /* 0x100fe400097e6409 */
[C---:B------:R-:W-:Y:S02]  /*0240*/  ISETP.GE.AND P2, PT, R10.reuse, RZ, PT ;  /* 0x000000ff0a00720c */ /* 0x040fe40003f46270 */
[----:B------:R-:W-:Y:S02]  /*0250*/  ISETP.GT.AND P1, PT, R10, RZ, !P1 ;  /* 0x000000ff0a00720c */ /* 0x000fe40004f24270 */
[----:B------:R-:W-:-:S02]  /*0260*/  IADD3.X R9, PT, PT, R16, UR7, R9, P4, P5 ;  /* 0x0000000710097c10 */ /* 0x000fc4000a7ea409 */
[CC--:B------:R-:W-:Y:S02]  /*0270*/  ISETP.GE.U32.OR P5, PT, R13.reuse, R4.reuse, !P2 ;  /* 0x000000040d00720c */ /* 0x0c0fe400057a6470 */
[CC--:B------:R-:W-:Y:S02]  /*0280*/  ISETP.GE.U32.OR P4, PT, R13.reuse, R4.reuse, !P1 ;  /* 0x000000040d00720c */ /* 0x0c0fe40004f86470 */
[-C--:B------:R-:W-:Y:S02]  /*0290*/  ISETP.GE.U32.OR P3, PT, R13, R4.reuse, !P0 ;  /* 0x000000040d00720c */ /* 0x080fe40004766470 */
[----:B------:R-:W-:Y:S02]  /*02a0*/  ISETP.GE.U32.OR P2, PT, R15, R4, !P2 ;  /* 0x000000040f00720c */ /* 0x000fe40005746470 */
[----:B------:R-:W-:Y:S01]  /*02b0*/  PRMT R0, R11, 0x7610, R0 ;  /* 0x000076100b007816 */ /* 0x000fe20000000000 */
[----:B------:R-:W-:Y:S10]  /*02c0*/  @!P0 BRA `(.L_x_1) ;  /* 0x0000000000148947 */ /* 0x000ff40003800000 */
[----:B------:R-:W2:Y:S02]  /*02d0*/  LDG.E.U8 R11, desc[UR4][R2.64+0x1] ;  /* 0x00000104020b7981 */ /* 0x000ea4000c1e1100 */
[----:B--2---:R-:W-:-:S13]  /*02e0*/  ISETP.NE.AND P6, PT, R11, 0x9, PT ;  /* 0x000000090b00780c */ /* 0x004fda0003fc5270 */
[----:B------:R-:W-:-:S05]  /*02f0*/  @!P6 VIADD R11, R0, 0x1 ;  /* 0x00000001000be836 */ /* 0x000fca0000000000 */
[----:B------:R0:W-:Y:S01]  /*0300*/  @!P6 STG.E.U8 desc[UR4][R2.64], R11 ;  /* 0x0000000b0200e986 */ /* 0x0001e2000c101104 */
[----:B------:R-:W-:-:S07]  /*0310*/  @!P6 PRMT R0, R11, 0x7610, R0 ;  /* 0x000076100b00e816 */ /* 0x000fce0000000000 */
.L_x_1:
[----:B------:R-:W-:Y:S05]  /*0320*/  BSYNC.RECONVERGENT B0 ;  /* 0x0000000000007941 */ /* 0x000fea0003800200 */
.L_x_0:
[----:B------:R-:W-:Y:S01]  /*0330*/  BSSY.RECONVERGENT B0, `(.L_x_2) ;  /* 0x0000009000007945 */ /* 0x000fe20003800200 */
[CC--:B------:R-:W-:Y:S02]  /*0340*/  ISETP.GE.U32.OR P6, PT, R15.reuse, R4.reuse, !P1 ;  /* 0x000000040f00720c */ /* 0x0c0fe40004fc6470 */
[----:B------:R-:W-:Y:S01]  /*0350*/  ISETP.GE.U32.OR P0, PT, R15, R4, !P0 ;  /* 0x000000040f00720c */ /* 0x000fe20004706470 */
[----:B------:R-:W-:-:S12]  /*0360*/  @P3 BRA `(.L_x_3) ;  /* 0x0000000000143947 */ /* 0x000fd80003800000 */
[----:B------:R-:W2:Y:S02]  /*0370*/  LDG.E.U8 R4, desc[UR4][R6.64+0x1] ;  /* 0x0000010406047981 */ /* 0x000ea4000c1e1100 */
[----:B--2---:R-:W-:-:S13]  /*0380*/  ISETP.NE.AND P3, PT, R4, 0x9, PT ;  /* 0x000000090400780c */ /* 0x004fda0003f65270 */
[----:B0-----:R-:W-:-:S05]  /*0390*/  @!P3 VIADD R11, R0, 0x1 ;  /* 0x00000001000bb836 */ /* 0x001fca0000000000 */
[----:B------:R1:W-:Y:S01]  /*03a0*/  @!P3 STG.E.U8 desc[UR4][R2.64], R11 ;  /* 0x0000000b0200b986 */ /* 0x0003e2000c101104 */
[----:B------:R-:W-:-:S07]  /*03b0*/  @!P3 PRMT R0, R11, 0x7610, R0 ;  /* 0x000076100b00b816 */ /* 0x000fce0000000000 */
.L_x_3:
[----:B------:R-:W-:Y:S05]  /*03c0*/  BSYNC.RECONVERGENT B0 ;  /* 0x0000000000007941 */ /* 0x000fea0003800200 */
.L_x_2:
[----:B------:R-:W-:Y:S04]  /*03d0*/  BSSY.RECONVERGENT B0, `(.L_x_4) ;  /* 0x0000007000007945 */ /* 0x000fe80003800200 */
[----:B------:R-:W-:Y:S05]  /*03e0*/  @P0 BRA `(.L_x_5) ;  /* 0x0000000000140947 */ /* 0x000fea0003800000 */
[----:B------:R-:W2:Y:S02]  /*03f0*/  LDG.E.U8 R4, desc[UR4][R8.64+0x1] ;  /* 0x0000010408047981 */ /* 0x000ea4000c1e1100 */
[----:B--2---:R-:W-:-:S13]  /*0400*/  ISETP.NE.AND P0, PT, R4, 0x9, PT ;  /* 0x000000090400780c */ /* 0x004fda0003f05270 */
[----:B01----:R-:W-:-:S05]  /*0410*/  @!P0 VIADD R11, R0, 0x1 ;  /* 0x00000001000b8836 */ /* 0x003fca0000000000 */
[----:B------:R2:W-:Y:S01]  /*0420*/  @!P0 STG.E.U8 desc[UR4][R2.64], R11 ;  /* 0x0000000b02008986 */ /* 0x0005e2000c101104 */
[----:B------:R-:W-:-:S07]  /*0430*/  @!P0 PRMT R0, R11, 0x7610, R0 ;  /* 0x000076100b008816 */ /* 0x000fce0000000000 */
.L_x_5:
[----:B------:R-:W-:Y:S05]  /*0440*/  BSYNC.RECONVERGENT B0 ;  /* 0x0000000000007941 */ /* 0x000fea0003800200 */
.L_x_4:
[----:B------:R-:W-:Y:S04]  /*0450*/  BSSY.RECONVERGENT B0, `(.L_x_6) ;  /* 0x000000a000007945 */ /* 0x000fe80003800200 */
[----:B------:R-:W-:Y:S05]  /*0460*/  @P2 BRA `(.L_x_7) ;  /* 0x0000000000202947 */ /* 0x000fea0003800000 */
[----:B------:R-:W-:-:S05]  /*0470*/  IMAD.IADD R17, R10, 0x1, R17 ;  /* 0x000000010a117824 */ /* 0x000fca00078e0211 */
[----:B------:R-:W-:-:S04]  /*0480*/  IADD3 R10, P0, PT, R17, UR6, RZ ;  /* 0x00000006110a7c10 */ /* 0x000fc8000ff1e0ff */
[----:B012---:R-:W-:-:S05]  /*0490*/  LEA.HI.X.SX32 R11, R17, UR7, 0x1, P0 ;  /* 0x00000007110b7c11 */ /* 0x007fca00080f0eff */
[----:B------:R-:W2:Y:S02]  /*04a0*/  LDG.E.U8 R10, desc[UR4][R10.64] ;  /* 0x000000040a0a7981 */ /* 0x000ea4000c1e1100 */
[----:B--2---:R-:W-:-:S13]  /*04b0*/  ISETP.NE.AND P0, PT, R10, 0x9, PT ;  /* 0x000000090a00780c */ /* 0x004fda0003f05270 */
[----:B------:R-:W-:-:S05]  /*04c0*/  @!P0 VIADD R13, R0, 0x1 ;  /* 0x00000001000d8836 */ /* 0x000fca0000000000 */
[----:B------:R3:W-:Y:S01]  /*04d0*/  @!P0 STG.E.U8 desc[UR4][R2.64], R13 ;  /* 0x0000000d02008986 */ /* 0x0007e2000c101104 */
[----:B------:R-:W-:-:S07]  /*04e0*/  @!P0 PRMT R0, R13, 0x7610, R0 ;  /* 0x000076100d008816 */ /* 0x000fce0000000000 */
.L_x_7:
[----:B------:R-:W-:Y:S05]  /*04f0*/  BSYNC.RECONVERGENT B0 ;  /* 0x0000000000007941 */ /* 0x000fea0003800200 */
.L_x_6:
[----:B------:R-:W-:Y:S04]  /*0500*/  BSSY.RECONVERGENT B0, `(.L_x_8) ;  /* 0x0000009000007945 */ /* 0x000fe80003800200 */
[----:B------:R-:W-:Y:S05]  /*0510*/  @P5 BRA `(.L_x_9) ;  /* 0x00000000001c5947 */ /* 0x000fea0003800000 */
[----:B------:R-:W-:-:S04]  /*0520*/  IADD3 R4, P0, PT, R2, R5, RZ ;  /* 0x0000000502047210 */ /* 0x000fc80007f1e0ff */
[----:B------:R-:W-:-:S05]  /*0530*/  LEA.HI.X.SX32 R5, R5, R3, 0x1, P0 ;  /* 0x0000000305057211 */ /* 0x000fca00000f0eff */
[----:B------:R-:W4:Y:S02]  /*0540*/  LDG.E.U8 R4, desc[UR4][R4.64] ;  /* 0x0000000404047981 */ /* 0x000f24000c1e1100 */
[----:B----4-:R-:W-:-:S13]  /*0550*/  ISETP.NE.AND P0, PT, R4, 0x9, PT ;  /* 0x000000090400780c */ /* 0x010fda0003f05270 */
[----:B012---:R-:W-:-:S05]  /*0560*/  @!P0 VIADD R11, R0, 0x1 ;  /* 0x00000001000b8836 */ /* 0x007fca0000000000 */
[----:B------:R4:W-:Y:S01]  /*0570*/  @!P0 STG.E.U8 desc[UR4][R2.64], R11 ;  /* 0x0000000b02008986 */ /* 0x0009e2000c101104 */
[----:B------:R-:W-:-:S07]  /*0580*/  @!P0 PRMT R0, R11, 0x7610, R0 ;  /* 0x000076100b008816 */ /* 0x000fce0000000000 */
.L_x_9:
[----:B------:R-:W-:Y:S05]  /*0590*/  BSYNC.RECONVERGENT B0 ;  /* 0x0000000000007941 */ /* 0x000fea0003800200 */
.L_x_8:
[----:B------:R-:W-:Y:S04]  /*05a0*/  BSSY.RECONVERGENT B0, `(.L_x_10) ;  /* 0x0000007000007945 */ /* 0x000fe80003800200 */
[----:B------:R-:W-:Y:S05]  /*05b0*/  @!P1 BRA `(.L_x_11) ;  /* 0x0000000000149947 */ /* 0x000fea0003800000 */
[----:B------:R-:W5:Y:S02]  /*05c0*/  LDG.E.U8 R4, desc[UR4][R2.64+-0x1] ;  /* 0xffffff0402047981 */ /* 0x000f64000c1e1100 */
[----:B-----5:R-:W-:-:S13]  /*05d0*/  ISETP.NE.AND P0, PT, R4, 0x9, PT ;  /* 0x000000090400780c */ /* 0x020fda0003f05270 */
[----:B------:R-:W-:-:S05]  /*05e0*/  @!P0 VIADD R5, R0, 0x1 ;  /* 0x0000000100058836 */ /* 0x000fca0000000000 */
[----:B------:R0:W-:Y:S01]  /*05f0*/  @!P0 STG.E.U8 desc[UR4][R2.64], R5 ;  /* 0x0000000502008986 */ /* 0x0001e2000c101104 */
[----:B------:R-:W-:-:S07]  /*0600*/  @!P0 PRMT R0, R5, 0x7610, R0 ;  /* 0x0000761005008816 */ /* 0x000fce0000000000 */
.L_x_11:
[----:B------:R-:W-:Y:S05]  /*0610*/  BSYNC.RECONVERGENT B0 ;  /* 0x0000000000007941 */ /* 0x000fea0003800200 */
.L_x_10:
[----:B------:R-:W-:Y:S04]  /*0620*/  BSSY.RECONVERGENT B0, `(.L_x_12) ;  /* 0x0000007000007945 */ /* 0x000fe80003800200 */
[----:B------:R-:W-:Y:S05]  /*0630*/  @P4 BRA `(.L_x_13) ;  /* 0x0000000000144947 */ /* 0x000fea0003800000 */
[----:B------:R-:W5:Y:S02]  /*0640*/  LDG.E.U8 R6, desc[UR4][R6.64+-0x1] ;  /* 0xffffff0406067981 */ /* 0x000f64000c1e1100 */
[----:B-----5:R-:W-:-:S13]  /*0650*/  ISETP.NE.AND P0, PT, R6, 0x9, PT ;  /* 0x000000090600780c */ /* 0x020fda0003f05270 */
[----:B0-----:R-:W-:-:S05]  /*0660*/  @!P0 VIADD R5, R0, 0x1 ;  /* 0x0000000100058836 */ /* 0x001fca0000000000 */
[----:B------:R0:W-:Y:S01]  /*0670*/  @!P0 STG.E.U8 desc[UR4][R2.64], R5 ;  /* 0x0000000502008986 */ /* 0x0001e2000c101104 */
[----:B------:R-:W-:-:S07]  /*0680*/  @!P0 PRMT R0, R5, 0x7610, R0 ;  /* 0x0000761005008816 */ /* 0x000fce0000000000 */
.L_x_13:
[----:B------:R-:W-:Y:S05]  /*0690*/  BSYNC.RECONVERGENT B0 ;  /* 0x0000000000007941 */ /* 0x000fea0003800200 */
.L_x_12:
[----:B------:R-:W-:Y:S05]  /*06a0*/  @P6 EXIT ;  /* 0x000000000000694d */ /* 0x000fea0003800000 */
[----:B------:R-:W5:Y:S02]  /*06b0*/  LDG.E.U8 R8, desc[UR4][R8.64+-0x1] ;  /* 0xffffff0408087981 */ /* 0x000f64000c1e1100 */
[----:B-----5:R-:W-:-:S13]  /*06c0*/  ISETP.NE.AND P0, PT, R8, 0x9, PT ;  /* 0x000000090800780c */ /* 0x020fda0003f05270 */
[----:B------:R-:W-:Y:S05]  /*06d0*/  @P0 EXIT ;  /* 0x000000000000094d */ /* 0x000fea0003800000 */
[----:B0-----:R-:W-:-:S05]  /*06e0*/  VIADD R5, R0, 0x1 ;  /* 0x0000000100057836 */ /* 0x001fca0000000000 */
[----:B------:R-:W-:Y:S01]  /*06f0*/  STG.E.U8 desc[UR4][R2.64], R5 ;  /* 0x0000000502007986 */ /* 0x000fe2000c101104 */
[----:B------:R-:W-:Y:S05]  /*0700*/  EXIT ;  /* 0x000000000000794d */ /* 0x000fea0003800000 */
.L_x_14:
[----:B------:R-:W-:-:S00]  /*0710*/  BRA `(.L_x_14) ;  /* 0xfffffffc00fc7947 */ /* 0x000fc0000383ffff */
[----:B------:R-:W-:-:S00]  /*0720*/  NOP ;  /* 0x0000000000007918 */ /* 0x000fc00000000000 */
        /* <DEDUP_REMOVED lines=13> */
.L_x_15:


//--------------------- .nv.shared.reserved.0     --------------------------
	.section	.nv.shared.reserved.0,"aw",@nobits
	.weak		__nv_reservedSMEM_offset_0_alias
	.size		__nv_reservedSMEM_offset_0_alias, 0, 64
	.other		__nv_reservedSMEM_offset_0_alias,@"STO_CUDA_RESERVED_SHARED STV_DEFAULT"
__nv_reservedSMEM_offset_0_alias:
	.zero		0
	.zero		64


//--------------------- .nv.constant0._Z12calcVizinhosPaii --------------------------
	.section	.nv.constant0._Z12calcVizinhosPaii,"a",@progbits
	.sectionflags	@""
	.align	4
.nv.constant0._Z12calcVizinhosPaii:
	.zero		912


//--------------------- SYMBOLS --------------------------

	.type		.nv.reservedSmem.offset0,@object
	.size		.nv.reservedSmem.offset0,0x4
